//
// Generated by NVIDIA NVVM Compiler
//
// Compiler Build ID: CL-36424714
// Cuda compilation tools, release 13.0, V13.0.88
// Based on NVVM 20.0.0
//

.version 9.0
.target sm_100
.address_size 64

	// .globl	default_function_kernel

.visible .entry default_function_kernel(
	.param .u64 .ptr .align 1 default_function_kernel_param_0,
	.param .u64 .ptr .align 1 default_function_kernel_param_1
)
.maxntid 20
{
	.reg .pred 	%p<25>;
	.reg .b32 	%r<30>;
	.reg .b32 	%f<112>;
	.reg .b64 	%rd<9>;

	ld.param.u64 	%rd3, [default_function_kernel_param_0];
	ld.param.u64 	%rd4, [default_function_kernel_param_1];
	cvta.to.global.u64 	%rd5, %rd3;
	cvta.to.global.u64 	%rd6, %rd4;
	mov.u32 	%r4, %ctaid.x;
	mov.u32 	%r5, %tid.x;
	mad.lo.s32 	%r6, %r4, 20, %r5;
	mul.wide.u32 	%rd7, %r6, 4;
	add.s64 	%rd1, %rd6, %rd7;
	and.b32  	%r7, %r4, 1;
	setp.eq.b32 	%p4, %r7, 1;
	selp.b32 	%r8, 5, 0, %p4;
	shr.u32 	%r9, %r5, 2;
	add.s32 	%r10, %r8, %r9;
	and.b32  	%r1, %r10, 14;
	shl.b32 	%r12, %r4, 3;
	shl.b32 	%r13, %r5, 1;
	add.s32 	%r14, %r12, %r13;
	and.b32  	%r2, %r14, 14;
	shr.u32 	%r16, %r4, 1;
	mul.lo.s32 	%r17, %r16, 320;
	shl.b32 	%r18, %r10, 4;
	and.b32  	%r19, %r18, 224;
	shl.b32 	%r20, %r6, 1;
	and.b32  	%r21, %r20, 14;
	mul.hi.u32 	%r22, %r4, -1840700269;
	shr.u32 	%r23, %r22, 2;
	and.b32  	%r24, %r23, 14;
	add.s32 	%r25, %r4, %r24;
	and.b32  	%r3, %r25, 14;
	setp.eq.s32 	%p5, %r3, 0;
	setp.eq.s32 	%p6, %r1, 0;
	or.pred  	%p1, %p5, %p6;
	setp.eq.s32 	%p7, %r2, 0;
	or.pred  	%p8, %p1, %p7;
	or.b32  	%r26, %r17, %r21;
	add.s32 	%r27, %r26, %r19;
	mul.wide.u32 	%rd8, %r27, 4;
	add.s64 	%rd2, %rd5, %rd8;
	mov.f32 	%f93, 0fFF7FFFFD;
	@%p8 bra 	$L__BB0_2;
	ld.global.nc.f32 	%f93, [%rd2+-708];
$L__BB0_2:
	mov.f32 	%f94, 0fFF7FFFFD;
	@%p1 bra 	$L__BB0_4;
	ld.global.nc.f32 	%f94, [%rd2+-704];
$L__BB0_4:
	max.f32 	%f59, %f93, 0fFF7FFFFD;
	max.f32 	%f5, %f59, %f94;
	mov.f32 	%f95, 0fFF7FFFFD;
	@%p1 bra 	$L__BB0_6;
	ld.global.nc.f32 	%f95, [%rd2+-700];
$L__BB0_6:
	setp.eq.s32 	%p9, %r2, 0;
	setp.eq.s32 	%p10, %r3, 0;
	max.f32 	%f8, %f5, %f95;
	or.pred  	%p2, %p10, %p9;
	mov.f32 	%f96, 0fFF7FFFFD;
	@%p2 bra 	$L__BB0_8;
	ld.global.nc.f32 	%f96, [%rd2+-644];
$L__BB0_8:
	setp.eq.s32 	%p11, %r3, 0;
	max.f32 	%f11, %f8, %f96;
	mov.f32 	%f97, 0fFF7FFFFD;
	@%p11 bra 	$L__BB0_10;
	ld.global.nc.f32 	%f97, [%rd2+-640];
$L__BB0_10:
	setp.eq.s32 	%p12, %r3, 0;
	max.f32 	%f14, %f11, %f97;
	mov.f32 	%f98, 0fFF7FFFFD;
	@%p12 bra 	$L__BB0_12;
	ld.global.nc.f32 	%f98, [%rd2+-636];
$L__BB0_12:
	max.f32 	%f17, %f14, %f98;
	mov.f32 	%f99, 0fFF7FFFFD;
	@%p2 bra 	$L__BB0_14;
	ld.global.nc.f32 	%f99, [%rd2+-580];
$L__BB0_14:
	setp.eq.s32 	%p13, %r3, 0;
	max.f32 	%f20, %f17, %f99;
	mov.f32 	%f100, 0fFF7FFFFD;
	@%p13 bra 	$L__BB0_16;
	ld.global.nc.f32 	%f100, [%rd2+-576];
$L__BB0_16:
	setp.eq.s32 	%p14, %r3, 0;
	max.f32 	%f23, %f20, %f100;
	mov.f32 	%f101, 0fFF7FFFFD;
	@%p14 bra 	$L__BB0_18;
	ld.global.nc.f32 	%f101, [%rd2+-572];
$L__BB0_18:
	setp.eq.s32 	%p15, %r2, 0;
	setp.eq.s32 	%p16, %r1, 0;
	max.f32 	%f26, %f23, %f101;
	or.pred  	%p3, %p16, %p15;
	mov.f32 	%f102, 0fFF7FFFFD;
	@%p3 bra 	$L__BB0_20;
	ld.global.nc.f32 	%f102, [%rd2+-68];
$L__BB0_20:
	setp.eq.s32 	%p17, %r1, 0;
	max.f32 	%f29, %f26, %f102;
	mov.f32 	%f103, 0fFF7FFFFD;
	@%p17 bra 	$L__BB0_22;
	ld.global.nc.f32 	%f103, [%rd2+-64];
$L__BB0_22:
	setp.eq.s32 	%p18, %r1, 0;
	max.f32 	%f32, %f29, %f103;
	mov.f32 	%f104, 0fFF7FFFFD;
	@%p18 bra 	$L__BB0_24;
	ld.global.nc.f32 	%f104, [%rd2+-60];
$L__BB0_24:
	setp.eq.s32 	%p19, %r2, 0;
	max.f32 	%f35, %f32, %f104;
	mov.f32 	%f105, 0fFF7FFFFD;
	@%p19 bra 	$L__BB0_26;
	ld.global.nc.f32 	%f105, [%rd2+-4];
$L__BB0_26:
	setp.eq.s32 	%p20, %r2, 0;
	max.f32 	%f71, %f35, %f105;
	ld.global.nc.f32 	%f72, [%rd2];
	max.f32 	%f73, %f71, %f72;
	ld.global.nc.f32 	%f74, [%rd2+4];
	max.f32 	%f38, %f73, %f74;
	mov.f32 	%f106, 0fFF7FFFFD;
	@%p20 bra 	$L__BB0_28;
	ld.global.nc.f32 	%f106, [%rd2+60];
$L__BB0_28:
	max.f32 	%f76, %f38, %f106;
	ld.global.nc.f32 	%f77, [%rd2+64];
	max.f32 	%f78, %f76, %f77;
	ld.global.nc.f32 	%f79, [%rd2+68];
	max.f32 	%f41, %f78, %f79;
	mov.f32 	%f107, 0fFF7FFFFD;
	@%p3 bra 	$L__BB0_30;
	ld.global.nc.f32 	%f107, [%rd2+572];
$L__BB0_30:
	setp.eq.s32 	%p21, %r1, 0;
	max.f32 	%f44, %f41, %f107;
	mov.f32 	%f108, 0fFF7FFFFD;
	@%p21 bra 	$L__BB0_32;
	ld.global.nc.f32 	%f108, [%rd2+576];
$L__BB0_32:
	setp.eq.s32 	%p22, %r1, 0;
	max.f32 	%f47, %f44, %f108;
	mov.f32 	%f109, 0fFF7FFFFD;
	@%p22 bra 	$L__BB0_34;
	ld.global.nc.f32 	%f109, [%rd2+580];
$L__BB0_34:
	setp.eq.s32 	%p23, %r2, 0;
	max.f32 	%f50, %f47, %f109;
	mov.f32 	%f110, 0fFF7FFFFD;
	@%p23 bra 	$L__BB0_36;
	ld.global.nc.f32 	%f110, [%rd2+636];
$L__BB0_36:
	setp.eq.s32 	%p24, %r2, 0;
	max.f32 	%f84, %f50, %f110;
	ld.global.nc.f32 	%f85, [%rd2+640];
	max.f32 	%f86, %f84, %f85;
	ld.global.nc.f32 	%f87, [%rd2+644];
	max.f32 	%f53, %f86, %f87;
	mov.f32 	%f111, 0fFF7FFFFD;
	@%p24 bra 	$L__BB0_38;
	ld.global.nc.f32 	%f111, [%rd2+700];
$L__BB0_38:
	max.f32 	%f88, %f53, %f111;
	ld.global.nc.f32 	%f89, [%rd2+704];
	max.f32 	%f90, %f88, %f89;
	ld.global.nc.f32 	%f91, [%rd2+708];
	max.f32 	%f92, %f90, %f91;
	st.global.f32 	[%rd1], %f92;
	ret;

}


// ===== COMPILED SASS (sm_100) =====

	.target	sm_100

	.elftype	@"ET_EXEC"


//--------------------- .note.nv.tkinfo           --------------------------
	.section	.note.nv.tkinfo,"",@"SHT_NOTE"
	.sectionflags	@"SHF_NOTE_NV_TKINFO"
	.tkinfo
        /*0018*/ 	.word	0x00000002
        /*0030*/ 	.string	""
        /*0030*/ 	.string	"ptxas"
        /*0030*/ 	.string	"Cuda compilation tools, release 13.0, V13.0.88"
        /*0030*/ 	.string	"Build cuda_13.0.r13.0/compiler.36424714_0"
        /*0030*/ 	.string	"-arch sm_100 -m 64 "



//--------------------- .note.nv.cuinfo           --------------------------
	.section	.note.nv.cuinfo,"",@"SHT_NOTE"
	.sectionflags	@"SHF_NOTE_NV_CUINFO"
        /*0018*/ 	.short	0x0002
        /*001a*/ 	.short	0x0064
        /*001c*/ 	.short	0x0082
	.zero		2


//--------------------- .nv.info                  --------------------------
	.section	.nv.info,"",@"SHT_CUDA_INFO"
	.align	4


	//----- nvinfo : EIATTR_REGCOUNT
	.align		4
        /*0000*/ 	.byte	0x04, 0x2f
        /*0002*/ 	.short	(.L_1 - .L_0)
	.align		4
.L_0:
        /*0004*/ 	.word	index@(default_function_kernel)
        /*0008*/ 	.word	0x00000023


	//----- nvinfo : EIATTR_FRAME_SIZE
	.align		4
.L_1:
        /*000c*/ 	.byte	0x04, 0x11
        /*000e*/ 	.short	(.L_3 - .L_2)
	.align		4
.L_2:
        /*0010*/ 	.word	index@(default_function_kernel)
        /*0014*/ 	.word	0x00000000


	//----- nvinfo : EIATTR_MIN_STACK_SIZE
	.align		4
.L_3:
        /*0018*/ 	.byte	0x04, 0x12
        /*001a*/ 	.short	(.L_5 - .L_4)
	.align		4
.L_4:
        /*001c*/ 	.word	index@(default_function_kernel)
        /*0020*/ 	.word	0x00000000
.L_5:


//--------------------- .nv.compat                --------------------------
	.section	.nv.compat,"",@"SHT_CUDA_COMPAT_INFO"
	.align	4
        /*0000*/ 	.byte	0x02, 0x09, 0x00, 0x00, 0x02, 0x02, 0x01, 0x00, 0x02, 0x05, 0x05, 0x00, 0x03, 0x07, 0x01, 0x01
        /*0010*/ 	.byte	0x02, 0x03, 0x00, 0x00, 0x02, 0x06, 0x01, 0x00, 0x04, 0x0b, 0x08, 0x00, 0x09, 0x00, 0x00, 0x00
        /*0020*/ 	.byte	0x00, 0x00, 0x00, 0x00


//--------------------- .nv.info.default_function_kernel --------------------------
	.section	.nv.info.default_function_kernel,"",@"SHT_CUDA_INFO"
	.sectionflags	@""
	.align	4


	//----- nvinfo : EIATTR_CUDA_API_VERSION
	.align		4
        /*0000*/ 	.byte	0x04, 0x37
        /*0002*/ 	.short	(.L_7 - .L_6)
.L_6:
        /*0004*/ 	.word	0x00000082


	//----- nvinfo : EIATTR_KPARAM_INFO
	.align		4
.L_7:
        /*0008*/ 	.byte	0x04, 0x17
        /*000a*/ 	.short	(.L_9 - .L_8)
.L_8:
        /*000c*/ 	.word	0x00000000
        /*0010*/ 	.short	0x0001
        /*0012*/ 	.short	0x0008
        /*0014*/ 	.byte	0x00, 0xf5, 0x21, 0x00


	//----- nvinfo : EIATTR_KPARAM_INFO
	.align		4
.L_9:
        /*0018*/ 	.byte	0x04, 0x17
        /*001a*/ 	.short	(.L_11 - .L_10)
.L_10:
        /*001c*/ 	.word	0x00000000
        /*0020*/ 	.short	0x0000
        /*0022*/ 	.short	0x0000
        /*0024*/ 	.byte	0x00, 0xf5, 0x21, 0x00


	//----- nvinfo : EIATTR_SPARSE_MMA_MASK
	.align		4
.L_11:
        /*0028*/ 	.byte	0x03, 0x50
        /*002a*/ 	.short	0x0000


	//----- nvinfo : EIATTR_MAXREG_COUNT
	.align		4
        /*002c*/ 	.byte	0x03, 0x1b
        /*002e*/ 	.short	0x00ff


	//----- nvinfo : EIATTR_MERCURY_ISA_VERSION
	.align		4
        /*0030*/ 	.byte	0x03, 0x5f
        /*0032*/ 	.short	0x0101


	//----- nvinfo : EIATTR_VRC_CTA_INIT_COUNT
	.align		4
        /*0034*/ 	.byte	0x02, 0x4a
	.zero		1
	.zero		1


	//----- nvinfo : EIATTR_EXIT_INSTR_OFFSETS
	.align		4
        /*0038*/ 	.byte	0x04, 0x1c
        /*003a*/ 	.short	(.L_13 - .L_12)


	//   ....[0]....
.L_12:
        /*003c*/ 	.word	0x000006c0


	//----- nvinfo : EIATTR_MAX_THREADS
	.align		4
.L_13:
        /*0040*/ 	.byte	0x04, 0x05
        /*0042*/ 	.short	(.L_15 - .L_14)
.L_14:
        /*0044*/ 	.word	0x00000014
        /*0048*/ 	.word	0x00000001
        /*004c*/ 	.word	0x00000001


	//----- nvinfo : EIATTR_CBANK_PARAM_SIZE
	.align		4
.L_15:
        /*0050*/ 	.byte	0x03, 0x19
        /*0052*/ 	.short	0x0010


	//----- nvinfo : EIATTR_PARAM_CBANK
	.align		4
        /*0054*/ 	.byte	0x04, 0x0a
        /*0056*/ 	.short	(.L_17 - .L_16)
	.align		4
.L_16:
        /*0058*/ 	.word	index@(.nv.constant0.default_function_kernel)
        /*005c*/ 	.short	0x0380
        /*005e*/ 	.short	0x0010


	//----- nvinfo : EIATTR_SW_WAR
	.align		4
.L_17:
        /*0060*/ 	.byte	0x04, 0x36
        /*0062*/ 	.short	(.L_19 - .L_18)
.L_18:
        /*0064*/ 	.word	0x00000008
.L_19:


//--------------------- .nv.callgraph             --------------------------
	.section	.nv.callgraph,"",@"SHT_CUDA_CALLGRAPH"
	.align	4
	.sectionentsize	8
	.align		4
        /*0000*/ 	.word	0x00000000
	.align		4
        /*0004*/ 	.word	0xffffffff
	.align		4
        /*0008*/ 	.word	0x00000000
	.align		4
        /*000c*/ 	.word	0xfffffffe
	.align		4
        /*0010*/ 	.word	0x00000000
	.align		4
        /*0014*/ 	.word	0xfffffffd
	.align		4
        /*0018*/ 	.word	0x00000000
	.align		4
        /*001c*/ 	.word	0xfffffffc


//--------------------- .text.default_function_kernel --------------------------
	.section	.text.default_function_kernel,"ax",@progbits
	.align	128
        .global         default_function_kernel
        .type           default_function_kernel,@function
        .size           default_function_kernel,(.L_x_1 - default_function_kernel)
        .other          default_function_kernel,@"STO_CUDA_ENTRY STV_DEFAULT"
default_function_kernel:
.text.default_function_kernel:
[----:B------:R-:W-:Y:S01]  /*0000*/  LDC R1, c[0x0][0x37c] ;  /* 0x0000df00ff017b82 */ /* 0x000fe20000000800 */
[----:B------:R-:W0:Y:S01]  /*0010*/  S2R R8, SR_CTAID.X ;  /* 0x0000000000087919 */ /* 0x000e220000002500 */
[----:B------:R-:W1:Y:S01]  /*0020*/  LDCU.64 UR4, c[0x0][0x358] ;  /* 0x00006b00ff0477ac */ /* 0x000e620008000a00 */
[----:B------:R-:W2:Y:S01]  /*0030*/  S2R R9, SR_TID.X ;  /* 0x0000000000097919 */ /* 0x000ea20000002100 */
[C---:B0-----:R-:W-:Y:S01]  /*0040*/  LOP3.LUT R2, R8.reuse, 0x1, RZ, 0xc0, !PT ;  /* 0x0000000108027812 */ /* 0x041fe200078ec0ff */
[----:B------:R-:W-:-:S03]  /*0050*/  IMAD.HI.U32 R5, R8, -0x6db6db6d, RZ ;  /* 0x9249249308057827 */ /* 0x000fc600078e00ff */
[----:B------:R-:W-:Y:S01]  /*0060*/  ISETP.NE.U32.AND P0, PT, R2, 0x1, PT ;  /* 0x000000010200780c */ /* 0x000fe20003f05070 */
[----:B--2---:R-:W-:Y:S01]  /*0070*/  IMAD R0, R8, 0x14, R9 ;  /* 0x0000001408007824 */ /* 0x004fe200078e0209 */
[----:B------:R-:W-:Y:S01]  /*0080*/  SHF.R.U32.HI R7, RZ, 0x2, R5 ;  /* 0x00000002ff077819 */ /* 0x000fe20000011605 */
[----:B------:R-:W0:Y:S01]  /*0090*/  LDC.64 R2, c[0x0][0x380] ;  /* 0x0000e000ff027b82 */ /* 0x000e220000000a00 */
[--C-:B------:R-:W-:Y:S01]  /*00a0*/  SHF.R.U32.HI R11, RZ, 0x2, R9.reuse ;  /* 0x00000002ff0b7819 */ /* 0x100fe20000011609 */
[----:B------:R-:W-:Y:S01]  /*00b0*/  IMAD.SHL.U32 R6, R0, 0x2, RZ ;  /* 0x0000000200067824 */ /* 0x000fe200078e00ff */
[----:B------:R-:W-:Y:S01]  /*00c0*/  LOP3.LUT R7, R7, 0xe, RZ, 0xc0, !PT ;  /* 0x0000000e07077812 */ /* 0x000fe200078ec0ff */
[----:B------:R-:W-:Y:S01]  /*00d0*/  IMAD R10, R8, 0x4, R9 ;  /* 0x00000004080a7824 */ /* 0x000fe200078e0209 */
[--C-:B------:R-:W-:Y:S02]  /*00e0*/  SHF.R.U32.HI R5, RZ, 0x1, R8.reuse ;  /* 0x00000001ff057819 */ /* 0x100fe40000011608 */
[----:B------:R-:W-:Y:S01]  /*00f0*/  LOP3.LUT R6, R6, 0xe, RZ, 0xc0, !PT ;  /* 0x0000000e06067812 */ /* 0x000fe200078ec0ff */
[----:B------:R-:W-:Y:S01]  /*0100*/  IMAD.IADD R7, R7, 0x1, R8 ;  /* 0x0000000107077824 */ /* 0x000fe200078e0208 */
[----:B------:R-:W-:Y:S01]  /*0110*/  LEA.HI R4, R9, 0x5, RZ, 0x1e ;  /* 0x0000000509047811 */ /* 0x000fe200078ff0ff */
[----:B------:R-:W-:-:S02]  /*0120*/  @P0 IMAD.MOV R4, RZ, RZ, R11 ;  /* 0x000000ffff040224 */ /* 0x000fc400078e020b */
[----:B------:R-:W-:Y:S01]  /*0130*/  IMAD R9, R5, 0x140, R6 ;  /* 0x0000014005097824 */ /* 0x000fe200078e0206 */
[----:B------:R-:W-:Y:S01]  /*0140*/  LOP3.LUT P0, R7, R7, 0xe, RZ, 0xc0, !PT ;  /* 0x0000000e07077812 */ /* 0x000fe2000780c0ff */
[----:B------:R-:W-:Y:S01]  /*0150*/  IMAD.SHL.U32 R5, R10, 0x2, RZ ;  /* 0x000000020a057824 */ /* 0x000fe200078e00ff */
[C---:B------:R-:W-:Y:S01]  /*0160*/  LOP3.LUT P1, RZ, R4.reuse, 0xe, RZ, 0xc0, !PT ;  /* 0x0000000e04ff7812 */ /* 0x040fe2000782c0ff */
[----:B------:R-:W-:Y:S01]  /*0170*/  IMAD.SHL.U32 R6, R4, 0x10, RZ ;  /* 0x0000001004067824 */ /* 0x000fe200078e00ff */
[----:B------:R-:W-:Y:S02]  /*0180*/  ISETP.NE.AND P3, PT, R7, RZ, PT ;  /* 0x000000ff0700720c */ /* 0x000fe40003f65270 */
[----:B------:R-:W-:Y:S02]  /*0190*/  LOP3.LUT P2, RZ, R5, 0xe, RZ, 0xc0, !PT ;  /* 0x0000000e05ff7812 */ /* 0x000fe4000784c0ff */
[----:B------:R-:W-:Y:S02]  /*01a0*/  PLOP3.LUT P0, PT, P0, P1, PT, 0x2f, 0xf2 ;  /* 0x0000000000f2781c */ /* 0x000fe40000702577 */
[----:B------:R-:W-:-:S02]  /*01b0*/  LOP3.LUT R6, R6, 0xe0, RZ, 0xc0, !PT ;  /* 0x000000e006067812 */ /* 0x000fc400078ec0ff */
[----:B------:R-:W-:Y:S02]  /*01c0*/  PLOP3.LUT P1, PT, P0, P2, PT, 0xf2, 0x2f ;  /* 0x00000000002f781c */ /* 0x000fe40000725e72 */
[----:B------:R-:W-:Y:S01]  /*01d0*/  LOP3.LUT R5, R5, 0xe, RZ, 0xc0, !PT ;  /* 0x0000000e05057812 */ /* 0x000fe200078ec0ff */
[----:B------:R-:W-:Y:S02]  /*01e0*/  IMAD.IADD R9, R6, 0x1, R9 ;  /* 0x0000000106097824 */ /* 0x000fe400078e0209 */
[----:B------:R-:W-:Y:S01]  /*01f0*/  IMAD.MOV.U32 R6, RZ, RZ, -0x800003 ;  /* 0xff7ffffdff067424 */ /* 0x000fe200078e00ff */
[----:B------:R-:W-:Y:S01]  /*0200*/  ISETP.NE.AND P2, PT, R5, RZ, PT ;  /* 0x000000ff0500720c */ /* 0x000fe20003f45270 */
[----:B------:R-:W-:Y:S02]  /*0210*/  IMAD.MOV.U32 R5, RZ, RZ, -0x800003 ;  /* 0xff7ffffdff057424 */ /* 0x000fe400078e00ff */
[----:B0-----:R-:W-:Y:S01]  /*0220*/  IMAD.WIDE.U32 R2, R9, 0x4, R2 ;  /* 0x0000000409027825 */ /* 0x001fe200078e0002 */
[----:B------:R-:W-:-:S03]  /*0230*/  ISETP.EQ.OR P4, PT, R7, RZ, !P2 ;  /* 0x000000ff0700720c */ /* 0x000fc60005782670 */
[----:B------:R-:W-:Y:S01]  /*0240*/  IMAD.MOV.U32 R7, RZ, RZ, -0x800003 ;  /* 0xff7ffffdff077424 */ /* 0x000fe200078e00ff */
[----:B-1----:R-:W2:Y:S01]  /*0250*/  @!P1 LDG.E.CONSTANT R5, desc[UR4][R2.64+-0x2c4] ;  /* 0xfffd3c0402059981 */ /* 0x002ea2000c1e9900 */
[----:B------:R-:W-:-:S03]  /*0260*/  IMAD.MOV.U32 R8, RZ, RZ, -0x800003 ;  /* 0xff7ffffdff087424 */ /* 0x000fc600078e00ff */
[----:B------:R-:W2:Y:S01]  /*0270*/  @!P0 LDG.E.CONSTANT R6, desc[UR4][R2.64+-0x2c0] ;  /* 0xfffd400402068981 */ /* 0x000ea2000c1e9900 */
[----:B------:R-:W-:-:S03]  /*0280*/  IMAD.MOV.U32 R9, RZ, RZ, -0x800003 ;  /* 0xff7ffffdff097424 */ /* 0x000fc600078e00ff */
[----:B------:R-:W3:Y:S01]  /*0290*/  @!P0 LDG.E.CONSTANT R7, desc[UR4][R2.64+-0x2bc] ;  /* 0xfffd440402078981 */ /* 0x000ee2000c1e9900 */
[----:B------:R-:W-:-:S03]  /*02a0*/  IMAD.MOV.U32 R10, RZ, RZ, -0x800003 ;  /* 0xff7ffffdff0a7424 */ /* 0x000fc600078e00ff */
[----:B------:R-:W4:Y:S01]  /*02b0*/  @!P4 LDG.E.CONSTANT R8, desc[UR4][R2.64+-0x284] ;  /* 0xfffd7c040208c981 */ /* 0x000f22000c1e9900 */
[----:B------:R-:W-:-:S03]  /*02c0*/  IMAD.MOV.U32 R11, RZ, RZ, -0x800003 ;  /* 0xff7ffffdff0b7424 */ /* 0x000fc600078e00ff */
[----:B------:R-:W5:Y:S01]  /*02d0*/  @P3 LDG.E.CONSTANT R9, desc[UR4][R2.64+-0x280] ;  /* 0xfffd800402093981 */ /* 0x000f62000c1e9900 */
[----:B------:R-:W-:Y:S01]  /*02e0*/  LOP3.LUT R12, R4, 0xe, RZ, 0xc0, !PT ;  /* 0x0000000e040c7812 */ /* 0x000fe200078ec0ff */
[----:B------:R-:W-:Y:S02]  /*02f0*/  IMAD.MOV.U32 R4, RZ, RZ, -0x800003 ;  /* 0xff7ffffdff047424 */ /* 0x000fe400078e00ff */
[----:B------:R-:W5:Y:S01]  /*0300*/  @P3 LDG.E.CONSTANT R10, desc[UR4][R2.64+-0x27c] ;  /* 0xfffd8404020a3981 */ /* 0x000f62000c1e9900 */
[C---:B------:R-:W-:Y:S02]  /*0310*/  ISETP.EQ.OR P1, PT, R12.reuse, RZ, !P2 ;  /* 0x000000ff0c00720c */ /* 0x040fe40005722670 */
[----:B------:R-:W-:Y:S01]  /*0320*/  ISETP.NE.AND P0, PT, R12, RZ, PT ;  /* 0x000000ff0c00720c */ /* 0x000fe20003f05270 */
[----:B------:R-:W5:Y:S01]  /*0330*/  @!P4 LDG.E.CONSTANT R11, desc[UR4][R2.64+-0x244] ;  /* 0xfffdbc04020bc981 */ /* 0x000f62000c1e9900 */
[----:B------:R-:W-:-:S03]  /*0340*/  IMAD.MOV.U32 R12, RZ, RZ, -0x800003 ;  /* 0xff7ffffdff0c7424 */ /* 0x000fc600078e00ff */
[----:B------:R-:W5:Y:S01]  /*0350*/  @P3 LDG.E.CONSTANT R4, desc[UR4][R2.64+-0x240] ;  /* 0xfffdc00402043981 */ /* 0x000f62000c1e9900 */
[----:B------:R-:W-:-:S03]  /*0360*/  IMAD.MOV.U32 R13, RZ, RZ, -0x800003 ;  /* 0xff7ffffdff0d7424 */ /* 0x000fc600078e00ff */
[----:B------:R-:W5:Y:S01]  /*0370*/  @P3 LDG.E.CONSTANT R12, desc[UR4][R2.64+-0x23c] ;  /* 0xfffdc404020c3981 */ /* 0x000f62000c1e9900 */
[----:B------:R-:W-:-:S03]  /*0380*/  IMAD.MOV.U32 R14, RZ, RZ, -0x800003 ;  /* 0xff7ffffdff0e7424 */ /* 0x000fc600078e00ff */
[----:B------:R-:W5:Y:S01]  /*0390*/  @!P1 LDG.E.CONSTANT R13, desc[UR4][R2.64+-0x44] ;  /* 0xffffbc04020d9981 */ /* 0x000f62000c1e9900 */
[----:B------:R-:W-:-:S03]  /*03a0*/  IMAD.MOV.U32 R15, RZ, RZ, -0x800003 ;  /* 0xff7ffffdff0f7424 */ /* 0x000fc600078e00ff */
[----:B------:R-:W5:Y:S01]  /*03b0*/  @P0 LDG.E.CONSTANT R14, desc[UR4][R2.64+-0x40] ;  /* 0xffffc004020e0981 */ /* 0x000f62000c1e9900 */
[----:B------:R-:W-:-:S03]  /*03c0*/  IMAD.MOV.U32 R16, RZ, RZ, -0x800003 ;  /* 0xff7ffffdff107424 */ /* 0x000fc600078e00ff */
[----:B------:R-:W5:Y:S01]  /*03d0*/  @P0 LDG.E.CONSTANT R15, desc[UR4][R2.64+-0x3c] ;  /* 0xffffc404020f0981 */ /* 0x000f62000c1e9900 */
[----:B------:R-:W-:-:S03]  /*03e0*/  IMAD.MOV.U32 R18, RZ, RZ, -0x800003 ;  /* 0xff7ffffdff127424 */ /* 0x000fc600078e00ff */
[----:B------:R-:W5:Y:S04]  /*03f0*/  @P2 LDG.E.CONSTANT R16, desc[UR4][R2.64+-0x4] ;  /* 0xfffffc0402102981 */ /* 0x000f68000c1e9900 */
[----:B------:R-:W5:Y:S04]  /*0400*/  LDG.E.CONSTANT R17, desc[UR4][R2.64] ;  /* 0x0000000402117981 */ /* 0x000f68000c1e9900 */
[----:B------:R-:W5:Y:S01]  /*0410*/  LDG.E.CONSTANT R19, desc[UR4][R2.64+0x4] ;  /* 0x0000040402137981 */ /* 0x000f62000c1e9900 */
[----:B------:R-:W-:-:S03]  /*0420*/  IMAD.MOV.U32 R20, RZ, RZ, -0x800003 ;  /* 0xff7ffffdff147424 */ /* 0x000fc600078e00ff */
[----:B------:R-:W5:Y:S04]  /*0430*/  @P2 LDG.E.CONSTANT R18, desc[UR4][R2.64+0x3c] ;  /* 0x00003c0402122981 */ /* 0x000f68000c1e9900 */
[----:B------:R-:W5:Y:S01]  /*0440*/  LDG.E.CONSTANT R21, desc[UR4][R2.64+0x40] ;  /* 0x0000400402157981 */ /* 0x000f62000c1e9900 */
[----:B------:R-:W-:-:S03]  /*0450*/  IMAD.MOV.U32 R22, RZ, RZ, -0x800003 ;  /* 0xff7ffffdff167424 */ /* 0x000fc600078e00ff */
[----:B------:R-:W5:Y:S01]  /*0460*/  LDG.E.CONSTANT R23, desc[UR4][R2.64+0x44] ;  /* 0x0000440402177981 */ /* 0x000f62000c1e9900 */
[----:B------:R-:W-:-:S03]  /*0470*/  IMAD.MOV.U32 R24, RZ, RZ, -0x800003 ;  /* 0xff7ffffdff187424 */ /* 0x000fc600078e00ff */
[----:B------:R-:W5:Y:S01]  /*0480*/  @!P1 LDG.E.CONSTANT R20, desc[UR4][R2.64+0x23c] ;  /* 0x00023c0402149981 */ /* 0x000f62000c1e9900 */
[----:B------:R-:W-:-:S03]  /*0490*/  IMAD.MOV.U32 R25, RZ, RZ, -0x800003 ;  /* 0xff7ffffdff197424 */ /* 0x000fc600078e00ff */
[----:B------:R-:W5:Y:S04]  /*04a0*/  @P0 LDG.E.CONSTANT R22, desc[UR4][R2.64+0x240] ;  /* 0x0002400402160981 */ /* 0x000f68000c1e9900 */
[----:B------:R-:W5:Y:S01]  /*04b0*/  @P0 LDG.E.CONSTANT R24, desc[UR4][R2.64+0x244] ;  /* 0x0002440402180981 */ /* 0x000f62000c1e9900 */
[----:B------:R-:W-:-:S03]  /*04c0*/  IMAD.MOV.U32 R27, RZ, RZ, -0x800003 ;  /* 0xff7ffffdff1b7424 */ /* 0x000fc600078e00ff */
[----:B------:R-:W5:Y:S04]  /*04d0*/  @P2 LDG.E.CONSTANT R25, desc[UR4][R2.64+0x27c] ;  /* 0x00027c0402192981 */ /* 0x000f68000c1e9900 */
[----:B------:R-:W5:Y:S04]  /*04e0*/  LDG.E.CONSTANT R26, desc[UR4][R2.64+0x280] ;  /* 0x00028004021a7981 */ /* 0x000f68000c1e9900 */
[----:B------:R-:W5:Y:S04]  /*04f0*/  LDG.E.CONSTANT R28, desc[UR4][R2.64+0x284] ;  /* 0x00028404021c7981 */ /* 0x000f68000c1e9900 */
[----:B------:R-:W5:Y:S04]  /*0500*/  @P2 LDG.E.CONSTANT R27, desc[UR4][R2.64+0x2bc] ;  /* 0x0002bc04021b2981 */ /* 0x000f68000c1e9900 */
[----:B------:R-:W5:Y:S04]  /*0510*/  LDG.E.CONSTANT R30, desc[UR4][R2.64+0x2c0] ;  /* 0x0002c004021e7981 */ /* 0x000f68000c1e9900 */
[----:B------:R0:W5:Y:S02]  /*0520*/  LDG.E.CONSTANT R32, desc[UR4][R2.64+0x2c4] ;  /* 0x0002c40402207981 */ /* 0x000164000c1e9900 */
[----:B0-----:R-:W0:Y:S02]  /*0530*/  LDC.64 R2, c[0x0][0x388] ;  /* 0x0000e200ff027b82 */ /* 0x001e240000000a00 */
[----:B0-----:R-:W-:Y:S01]  /*0540*/  IMAD.WIDE.U32 R2, R0, 0x4, R2 ;  /* 0x0000000400027825 */ /* 0x001fe200078e0002 */
[----:B--2---:R-:W-:-:S04]  /*0550*/  FMNMX3 R6, R5, -3.40282306073709652508e+38, R6, !PT ;  /* 0xff7ffffd05067876 */ /* 0x004fc80007800006 */
[----:B---3--:R-:W-:-:S04]  /*0560*/  FMNMX R7, R6, R7, !PT ;  /* 0x0000000706077209 */ /* 0x008fc80007800000 */
[----:B----4-:R-:W-:-:S04]  /*0570*/  FMNMX R8, R7, R8, !PT ;  /* 0x0000000807087209 */ /* 0x010fc80007800000 */
[----:B-----5:R-:W-:-:S04]  /*0580*/  FMNMX R9, R8, R9, !PT ;  /* 0x0000000908097209 */ /* 0x020fc80007800000 */
[----:B------:R-:W-:-:S04]  /*0590*/  FMNMX R10, R9, R10, !PT ;  /* 0x0000000a090a7209 */ /* 0x000fc80007800000 */
[----:B------:R-:W-:-:S04]  /*05a0*/  FMNMX R11, R10, R11, !PT ;  /* 0x0000000b0a0b7209 */ /* 0x000fc80007800000 */
[----:B------:R-:W-:-:S04]  /*05b0*/  FMNMX R11, R11, R4, !PT ;  /* 0x000000040b0b7209 */ /* 0x000fc80007800000 */
[----:B------:R-:W-:-:S04]  /*05c0*/  FMNMX R12, R11, R12, !PT ;  /* 0x0000000c0b0c7209 */ /* 0x000fc80007800000 */
[----:B------:R-:W-:-:S04]  /*05d0*/  FMNMX R13, R12, R13, !PT ;  /* 0x0000000d0c0d7209 */ /* 0x000fc80007800000 */
[----:B------:R-:W-:-:S04]  /*05e0*/  FMNMX R14, R13, R14, !PT ;  /* 0x0000000e0d0e7209 */ /* 0x000fc80007800000 */
[----:B------:R-:W-:-:S04]  /*05f0*/  FMNMX R14, R14, R15, !PT ;  /* 0x0000000f0e0e7209 */ /* 0x000fc80007800000 */
[----:B------:R-:W-:-:S04]  /*0600*/  FMNMX3 R16, R14, R16, R17, !PT ;  /* 0x000000100e107276 */ /* 0x000fc80007800011 */
[----:B------:R-:W-:-:S04]  /*0610*/  FMNMX R16, R16, R19, !PT ;  /* 0x0000001310107209 */ /* 0x000fc80007800000 */
[----:B------:R-:W-:-:S04]  /*0620*/  FMNMX3 R18, R16, R18, R21, !PT ;  /* 0x0000001210127276 */ /* 0x000fc80007800015 */
[----:B------:R-:W-:-:S04]  /*0630*/  FMNMX R23, R18, R23, !PT ;  /* 0x0000001712177209 */ /* 0x000fc80007800000 */
[----:B------:R-:W-:-:S04]  /*0640*/  FMNMX R23, R23, R20, !PT ;  /* 0x0000001417177209 */ /* 0x000fc80007800000 */
[----:B------:R-:W-:-:S04]  /*0650*/  FMNMX R23, R23, R22, !PT ;  /* 0x0000001617177209 */ /* 0x000fc80007800000 */
[----:B------:R-:W-:-:S04]  /*0660*/  FMNMX R23, R23, R24, !PT ;  /* 0x0000001817177209 */ /* 0x000fc80007800000 */
[----:B------:R-:W-:-:S04]  /*0670*/  FMNMX3 R25, R23, R25, R26, !PT ;  /* 0x0000001917197276 */ /* 0x000fc8000780001a */
[----:B------:R-:W-:-:S04]  /*0680*/  FMNMX R25, R25, R28, !PT ;  /* 0x0000001c19197209 */ /* 0x000fc80007800000 */
[----:B------:R-:W-:-:S04]  /*0690*/  FMNMX3 R27, R25, R27, R30, !PT ;  /* 0x0000001b191b7276 */ /* 0x000fc8000780001e */
[----:B------:R-:W-:-:S05]  /*06a0*/  FMNMX R27, R27, R32, !PT ;  /* 0x000000201b1b7209 */ /* 0x000fca0007800000 */
[----:B------:R-:W-:Y:S01]  /*06b0*/  STG.E desc[UR4][R2.64], R27 ;  /* 0x0000001b02007986 */ /* 0x000fe2000c101904 */
[----:B------:R-:W-:Y:S05]  /*06c0*/  EXIT ;  /* 0x000000000000794d */ /* 0x000fea0003800000 */
.L_x_0:
[----:B------:R-:W-:-:S00]  /*06d0*/  BRA `(.L_x_0) ;  /* 0xfffffffc00fc7947 */ /* 0x000fc0000383ffff */
[----:B------:R-:W-:-:S00]  /*06e0*/  NOP ;  /* 0x0000000000007918 */ /* 0x000fc00000000000 */
        /* <DEDUP_REMOVED lines=9> */
.L_x_1:


//--------------------- .nv.shared.reserved.0     --------------------------
	.section	.nv.shared.reserved.0,"aw",@nobits
	.weak		__nv_reservedSMEM_offset_0_alias
	.size		__nv_reservedSMEM_offset_0_alias, 0, 64
	.other		__nv_reservedSMEM_offset_0_alias,@"STO_CUDA_RESERVED_SHARED STV_DEFAULT"
__nv_reservedSMEM_offset_0_alias:
	.zero		0
	.zero		64


//--------------------- .nv.constant0.default_function_kernel --------------------------
	.section	.nv.constant0.default_function_kernel,"a",@progbits
	.sectionflags	@""
	.align	4
.nv.constant0.default_function_kernel:
	.zero		912


//--------------------- SYMBOLS --------------------------

	.type		.nv.reservedSmem.offset0,@object
	.size		.nv.reservedSmem.offset0,0x4
